//
// Generated by NVIDIA NVVM Compiler
//
// Compiler Build ID: CL-36424714
// Cuda compilation tools, release 13.0, V13.0.88
// Based on NVVM 20.0.0
//

.version 9.0
.target sm_100
.address_size 64

	// .globl	_Z3addPiS_S_

.visible .entry _Z3addPiS_S_(
	.param .u64 .ptr .align 1 _Z3addPiS_S__param_0,
	.param .u64 .ptr .align 1 _Z3addPiS_S__param_1,
	.param .u64 .ptr .align 1 _Z3addPiS_S__param_2
)
{
	.reg .pred 	%p<4>;
	.reg .b32 	%r<17>;
	.reg .b64 	%rd<23>;

	ld.param.u64 	%rd4, [_Z3addPiS_S__param_0];
	ld.param.u64 	%rd5, [_Z3addPiS_S__param_1];
	ld.param.u64 	%rd6, [_Z3addPiS_S__param_2];
	cvta.to.global.u64 	%rd1, %rd6;
	cvta.to.global.u64 	%rd2, %rd5;
	cvta.to.global.u64 	%rd3, %rd4;
	mov.u32 	%r2, %ctaid.x;
	mov.u32 	%r3, %ntid.x;
	mov.u32 	%r4, %tid.x;
	mad.lo.s32 	%r1, %r2, %r3, %r4;
	setp.gt.s32 	%p1, %r1, 5;
	@%p1 bra 	$L__BB0_2;
	mul.wide.s32 	%rd19, %r1, 4;
	add.s64 	%rd20, %rd3, %rd19;
	ld.global.u32 	%r14, [%rd20];
	add.s64 	%rd21, %rd2, %rd19;
	ld.global.u32 	%r15, [%rd21];
	add.s32 	%r16, %r15, %r14;
	add.s64 	%rd22, %rd1, %rd19;
	st.global.u32 	[%rd22], %r16;
	bra.uni 	$L__BB0_7;
$L__BB0_2:
	setp.gt.u32 	%p2, %r1, 10;
	@%p2 bra 	$L__BB0_4;
	mul.wide.u32 	%rd15, %r1, 4;
	add.s64 	%rd16, %rd3, %rd15;
	ld.global.u32 	%r11, [%rd16];
	add.s64 	%rd17, %rd2, %rd15;
	ld.global.u32 	%r12, [%rd17];
	mul.lo.s32 	%r13, %r12, %r11;
	add.s64 	%rd18, %rd1, %rd15;
	st.global.u32 	[%rd18], %r13;
	bra.uni 	$L__BB0_7;
$L__BB0_4:
	setp.gt.u32 	%p3, %r1, 15;
	@%p3 bra 	$L__BB0_6;
	mul.wide.u32 	%rd11, %r1, 4;
	add.s64 	%rd12, %rd3, %rd11;
	ld.global.u32 	%r8, [%rd12];
	add.s64 	%rd13, %rd2, %rd11;
	ld.global.u32 	%r9, [%rd13];
	sub.s32 	%r10, %r8, %r9;
	add.s64 	%rd14, %rd1, %rd11;
	st.global.u32 	[%rd14], %r10;
	bra.uni 	$L__BB0_7;
$L__BB0_6:
	mul.wide.u32 	%rd7, %r1, 4;
	add.s64 	%rd8, %rd3, %rd7;
	ld.global.u32 	%r5, [%rd8];
	add.s64 	%rd9, %rd2, %rd7;
	ld.global.u32 	%r6, [%rd9];
	div.s32 	%r7, %r5, %r6;
	add.s64 	%rd10, %rd1, %rd7;
	st.global.u32 	[%rd10], %r7;
$L__BB0_7:
	ret;

}


// ===== COMPILED SASS (sm_100) =====

	.target	sm_100

	.elftype	@"ET_EXEC"


//--------------------- .note.nv.tkinfo           --------------------------
	.section	.note.nv.tkinfo,"",@"SHT_NOTE"
	.sectionflags	@"SHF_NOTE_NV_TKINFO"
	.tkinfo
        /*0018*/ 	.word	0x00000002
        /*0030*/ 	.string	""
        /*0030*/ 	.string	"ptxas"
        /*0030*/ 	.string	"Cuda compilation tools, release 13.0, V13.0.88"
        /*0030*/ 	.string	"Build cuda_13.0.r13.0/compiler.36424714_0"
        /*0030*/ 	.string	"-arch sm_100 -m 64 "



//--------------------- .note.nv.cuinfo           --------------------------
	.section	.note.nv.cuinfo,"",@"SHT_NOTE"
	.sectionflags	@"SHF_NOTE_NV_CUINFO"
        /*0018*/ 	.short	0x0002
        /*001a*/ 	.short	0x0064
        /*001c*/ 	.short	0x0082
	.zero		2


//--------------------- .nv.info                  --------------------------
	.section	.nv.info,"",@"SHT_CUDA_INFO"
	.align	4


	//----- nvinfo : EIATTR_REGCOUNT
	.align		4
        /*0000*/ 	.byte	0x04, 0x2f
        /*0002*/ 	.short	(.L_1 - .L_0)
	.align		4
.L_0:
        /*0004*/ 	.word	index@(_Z3addPiS_S_)
        /*0008*/ 	.word	0x0000000d


	//----- nvinfo : EIATTR_FRAME_SIZE
	.align		4
.L_1:
        /*000c*/ 	.byte	0x04, 0x11
        /*000e*/ 	.short	(.L_3 - .L_2)
	.align		4
.L_2:
        /*0010*/ 	.word	index@(_Z3addPiS_S_)
        /*0014*/ 	.word	0x00000000


	//----- nvinfo : EIATTR_MIN_STACK_SIZE
	.align		4
.L_3:
        /*0018*/ 	.byte	0x04, 0x12
        /*001a*/ 	.short	(.L_5 - .L_4)
	.align		4
.L_4:
        /*001c*/ 	.word	index@(_Z3addPiS_S_)
        /*0020*/ 	.word	0x00000000
.L_5:


//--------------------- .nv.compat                --------------------------
	.section	.nv.compat,"",@"SHT_CUDA_COMPAT_INFO"
	.align	4
        /*0000*/ 	.byte	0x02, 0x09, 0x00, 0x00, 0x02, 0x02, 0x01, 0x00, 0x02, 0x05, 0x05, 0x00, 0x03, 0x07, 0x01, 0x01
        /*0010*/ 	.byte	0x02, 0x03, 0x00, 0x00, 0x02, 0x06, 0x01, 0x00, 0x04, 0x0b, 0x08, 0x00, 0x09, 0x00, 0x00, 0x00
        /*0020*/ 	.byte	0x00, 0x00, 0x00, 0x00


//--------------------- .nv.info._Z3addPiS_S_     --------------------------
	.section	.nv.info._Z3addPiS_S_,"",@"SHT_CUDA_INFO"
	.sectionflags	@""
	.align	4


	//----- nvinfo : EIATTR_CUDA_API_VERSION
	.align		4
        /*0000*/ 	.byte	0x04, 0x37
        /*0002*/ 	.short	(.L_7 - .L_6)
.L_6:
        /*0004*/ 	.word	0x00000082


	//----- nvinfo : EIATTR_KPARAM_INFO
	.align		4
.L_7:
        /*0008*/ 	.byte	0x04, 0x17
        /*000a*/ 	.short	(.L_9 - .L_8)
.L_8:
        /*000c*/ 	.word	0x00000000
        /*0010*/ 	.short	0x0002
        /*0012*/ 	.short	0x0010
        /*0014*/ 	.byte	0x00, 0xf5, 0x21, 0x00


	//----- nvinfo : EIATTR_KPARAM_INFO
	.align		4
.L_9:
        /*0018*/ 	.byte	0x04, 0x17
        /*001a*/ 	.short	(.L_11 - .L_10)
.L_10:
        /*001c*/ 	.word	0x00000000
        /*0020*/ 	.short	0x0001
        /*0022*/ 	.short	0x0008
        /*0024*/ 	.byte	0x00, 0xf5, 0x21, 0x00


	//----- nvinfo : EIATTR_KPARAM_INFO
	.align		4
.L_11:
        /*0028*/ 	.byte	0x04, 0x17
        /*002a*/ 	.short	(.L_13 - .L_12)
.L_12:
        /*002c*/ 	.word	0x00000000
        /*0030*/ 	.short	0x0000
        /*0032*/ 	.short	0x0000
        /*0034*/ 	.byte	0x00, 0xf5, 0x21, 0x00


	//----- nvinfo : EIATTR_SPARSE_MMA_MASK
	.align		4
.L_13:
        /*0038*/ 	.byte	0x03, 0x50
        /*003a*/ 	.short	0x0000


	//----- nvinfo : EIATTR_MAXREG_COUNT
	.align		4
        /*003c*/ 	.byte	0x03, 0x1b
        /*003e*/ 	.short	0x00ff


	//----- nvinfo : EIATTR_MERCURY_ISA_VERSION
	.align		4
        /*0040*/ 	.byte	0x03, 0x5f
        /*0042*/ 	.short	0x0101


	//----- nvinfo : EIATTR_VRC_CTA_INIT_COUNT
	.align		4
        /*0044*/ 	.byte	0x02, 0x4a
	.zero		1
	.zero		1


	//----- nvinfo : EIATTR_EXIT_INSTR_OFFSETS
	.align		4
        /*0048*/ 	.byte	0x04, 0x1c
        /*004a*/ 	.short	(.L_15 - .L_14)


	//   ....[0]....
.L_14:
        /*004c*/ 	.word	0x00000120


	//   ....[1]....
        /*0050*/ 	.word	0x000001f0


	//   ....[2]....
        /*0054*/ 	.word	0x000002c0


	//   ....[3]....
        /*0058*/ 	.word	0x000004e0


	//----- nvinfo : EIATTR_CRS_STACK_SIZE
	.align		4
.L_15:
        /*005c*/ 	.byte	0x04, 0x1e
        /*005e*/ 	.short	(.L_17 - .L_16)
.L_16:
        /*0060*/ 	.word	0x00000000


	//----- nvinfo : EIATTR_CBANK_PARAM_SIZE
	.align		4
.L_17:
        /*0064*/ 	.byte	0x03, 0x19
        /*0066*/ 	.short	0x0018


	//----- nvinfo : EIATTR_PARAM_CBANK
	.align		4
        /*0068*/ 	.byte	0x04, 0x0a
        /*006a*/ 	.short	(.L_19 - .L_18)
	.align		4
.L_18:
        /*006c*/ 	.word	index@(.nv.constant0._Z3addPiS_S_)
        /*0070*/ 	.short	0x0380
        /*0072*/ 	.short	0x0018


	//----- nvinfo : EIATTR_SW_WAR
	.align		4
.L_19:
        /*0074*/ 	.byte	0x04, 0x36
        /*0076*/ 	.short	(.L_21 - .L_20)
.L_20:
        /*0078*/ 	.word	0x00000008
.L_21:


//--------------------- .nv.callgraph             --------------------------
	.section	.nv.callgraph,"",@"SHT_CUDA_CALLGRAPH"
	.align	4
	.sectionentsize	8
	.align		4
        /*0000*/ 	.word	0x00000000
	.align		4
        /*0004*/ 	.word	0xffffffff
	.align		4
        /*0008*/ 	.word	0x00000000
	.align		4
        /*000c*/ 	.word	0xfffffffe
	.align		4
        /*0010*/ 	.word	0x00000000
	.align		4
        /*0014*/ 	.word	0xfffffffd
	.align		4
        /*0018*/ 	.word	0x00000000
	.align		4
        /*001c*/ 	.word	0xfffffffc


//--------------------- .text._Z3addPiS_S_        --------------------------
	.section	.text._Z3addPiS_S_,"ax",@progbits
	.align	128
        .global         _Z3addPiS_S_
        .type           _Z3addPiS_S_,@function
        .size           _Z3addPiS_S_,(.L_x_4 - _Z3addPiS_S_)
        .other          _Z3addPiS_S_,@"STO_CUDA_ENTRY STV_DEFAULT"
_Z3addPiS_S_:
.text._Z3addPiS_S_:
[----:B------:R-:W-:Y:S01]  /*0000*/  LDC R1, c[0x0][0x37c] ;  /* 0x0000df00ff017b82 */ /* 0x000fe20000000800 */
[----:B------:R-:W0:Y:S07]  /*0010*/  S2R R3, SR_TID.X ;  /* 0x0000000000037919 */ /* 0x000e2e0000002100 */
[----:B------:R-:W0:Y:S08]  /*0020*/  S2UR UR4, SR_CTAID.X ;  /* 0x00000000000479c3 */ /* 0x000e300000002500 */
[----:B------:R-:W0:Y:S02]  /*0030*/  LDC R0, c[0x0][0x360] ;  /* 0x0000d800ff007b82 */ /* 0x000e240000000800 */
[----:B0-----:R-:W-:Y:S01]  /*0040*/  IMAD R0, R0, UR4, R3 ;  /* 0x0000000400007c24 */ /* 0x001fe2000f8e0203 */
[----:B------:R-:W0:Y:S04]  /*0050*/  LDCU.64 UR4, c[0x0][0x358] ;  /* 0x00006b00ff0477ac */ /* 0x000e280008000a00 */
[----:B------:R-:W-:-:S13]  /*0060*/  ISETP.GT.AND P0, PT, R0, 0x5, PT ;  /* 0x000000050000780c */ /* 0x000fda0003f04270 */
[----:B------:R-:W-:Y:S05]  /*0070*/  @P0 BRA `(.L_x_0) ;  /* 0x00000000002c0947 */ /* 0x000fea0003800000 */
[----:B------:R-:W1:Y:S08]  /*0080*/  LDC.64 R2, c[0x0][0x380] ;  /* 0x0000e000ff027b82 */ /* 0x000e700000000a00 */
[----:B------:R-:W2:Y:S08]  /*0090*/  LDC.64 R4, c[0x0][0x388] ;  /* 0x0000e200ff047b82 */ /* 0x000eb00000000a00 */
[----:B------:R-:W3:Y:S01]  /*00a0*/  LDC.64 R6, c[0x0][0x390] ;  /* 0x0000e400ff067b82 */ /* 0x000ee20000000a00 */
[----:B-1----:R-:W-:-:S06]  /*00b0*/  IMAD.WIDE R2, R0, 0x4, R2 ;  /* 0x0000000400027825 */ /* 0x002fcc00078e0202 */
[----:B0-----:R-:W4:Y:S01]  /*00c0*/  LDG.E R2, desc[UR4][R2.64] ;  /* 0x0000000402027981 */ /* 0x001f22000c1e1900 */
[----:B--2---:R-:W-:-:S06]  /*00d0*/  IMAD.WIDE R4, R0, 0x4, R4 ;  /* 0x0000000400047825 */ /* 0x004fcc00078e0204 */
[----:B------:R-:W4:Y:S01]  /*00e0*/  LDG.E R5, desc[UR4][R4.64] ;  /* 0x0000000404057981 */ /* 0x000f22000c1e1900 */
[----:B---3--:R-:W-:Y:S01]  /*00f0*/  IMAD.WIDE R6, R0, 0x4, R6 ;  /* 0x0000000400067825 */ /* 0x008fe200078e0206 */
[----:B----4-:R-:W-:-:S05]  /*0100*/  IADD3 R9, PT, PT, R2, R5, RZ ;  /* 0x0000000502097210 */ /* 0x010fca0007ffe0ff */
[----:B------:R-:W-:Y:S01]  /*0110*/  STG.E desc[UR4][R6.64], R9 ;  /* 0x0000000906007986 */ /* 0x000fe2000c101904 */
[----:B------:R-:W-:Y:S05]  /*0120*/  EXIT ;  /* 0x000000000000794d */ /* 0x000fea0003800000 */
.L_x_0:
[----:B------:R-:W-:-:S13]  /*0130*/  ISETP.GT.U32.AND P0, PT, R0, 0xa, PT ;  /* 0x0000000a0000780c */ /* 0x000fda0003f04070 */
[----:B------:R-:W-:Y:S05]  /*0140*/  @P0 BRA `(.L_x_1) ;  /* 0x00000000002c0947 */ /* 0x000fea0003800000 */
[----:B------:R-:W1:Y:S08]  /*0150*/  LDC.64 R2, c[0x0][0x380] ;  /* 0x0000e000ff027b82 */ /* 0x000e700000000a00 */
[----:B------:R-:W2:Y:S08]  /*0160*/  LDC.64 R4, c[0x0][0x388] ;  /* 0x0000e200ff047b82 */ /* 0x000eb00000000a00 */
[----:B------:R-:W3:Y:S01]  /*0170*/  LDC.64 R6, c[0x0][0x390] ;  /* 0x0000e400ff067b82 */ /* 0x000ee20000000a00 */
[----:B-1----:R-:W-:-:S06]  /*0180*/  IMAD.WIDE.U32 R2, R0, 0x4, R2 ;  /* 0x0000000400027825 */ /* 0x002fcc00078e0002 */
[----:B0-----:R-:W4:Y:S01]  /*0190*/  LDG.E R2, desc[UR4][R2.64] ;  /* 0x0000000402027981 */ /* 0x001f22000c1e1900 */
[----:B--2---:R-:W-:-:S06]  /*01a0*/  IMAD.WIDE.U32 R4, R0, 0x4, R4 ;  /* 0x0000000400047825 */ /* 0x004fcc00078e0004 */
[----:B------:R-:W4:Y:S01]  /*01b0*/  LDG.E R5, desc[UR4][R4.64] ;  /* 0x0000000404057981 */ /* 0x000f22000c1e1900 */
[----:B---3--:R-:W-:-:S04]  /*01c0*/  IMAD.WIDE.U32 R6, R0, 0x4, R6 ;  /* 0x0000000400067825 */ /* 0x008fc800078e0006 */
[----:B----4-:R-:W-:-:S05]  /*01d0*/  IMAD R9, R2, R5, RZ ;  /* 0x0000000502097224 */ /* 0x010fca00078e02ff */
[----:B------:R-:W-:Y:S01]  /*01e0*/  STG.E desc[UR4][R6.64], R9 ;  /* 0x0000000906007986 */ /* 0x000fe2000c101904 */
[----:B------:R-:W-:Y:S05]  /*01f0*/  EXIT ;  /* 0x000000000000794d */ /* 0x000fea0003800000 */
.L_x_1:
        /* <DEDUP_REMOVED lines=9> */
[----:B---3--:R-:W-:Y:S01]  /*0290*/  IMAD.WIDE.U32 R6, R0, 0x4, R6 ;  /* 0x0000000400067825 */ /* 0x008fe200078e0006 */
[----:B----4-:R-:W-:-:S05]  /*02a0*/  IADD3 R9, PT, PT, R2, -R5, RZ ;  /* 0x8000000502097210 */ /* 0x010fca0007ffe0ff */
[----:B------:R-:W-:Y:S01]  /*02b0*/  STG.E desc[UR4][R6.64], R9 ;  /* 0x0000000906007986 */ /* 0x000fe2000c101904 */
[----:B------:R-:W-:Y:S05]  /*02c0*/  EXIT ;  /* 0x000000000000794d */ /* 0x000fea0003800000 */
.L_x_2:
[----:B------:R-:W1:Y:S08]  /*02d0*/  LDC.64 R2, c[0x0][0x388] ;  /* 0x0000e200ff027b82 */ /* 0x000e700000000a00 */
[----:B------:R-:W2:Y:S01]  /*02e0*/  LDC.64 R4, c[0x0][0x380] ;  /* 0x0000e000ff047b82 */ /* 0x000ea20000000a00 */
[----:B-1----:R-:W-:-:S06]  /*02f0*/  IMAD.WIDE.U32 R2, R0, 0x4, R2 ;  /* 0x0000000400027825 */ /* 0x002fcc00078e0002 */
[----:B0-----:R-:W3:Y:S01]  /*0300*/  LDG.E R2, desc[UR4][R2.64] ;  /* 0x0000000402027981 */ /* 0x001ee2000c1e1900 */
[----:B--2---:R-:W-:-:S05]  /*0310*/  IMAD.WIDE.U32 R4, R0, 0x4, R4 ;  /* 0x0000000400047825 */ /* 0x004fca00078e0004 */
[----:B------:R0:W2:Y:S01]  /*0320*/  LDG.E R9, desc[UR4][R4.64] ;  /* 0x0000000404097981 */ /* 0x0000a2000c1e1900 */
[-C--:B---3--:R-:W-:Y:S02]  /*0330*/  IABS R10, R2.reuse ;  /* 0x00000002000a7213 */ /* 0x088fe40000000000 */
[-C--:B0-----:R-:W-:Y:S02]  /*0340*/  IABS R5, R2.reuse ;  /* 0x0000000200057213 */ /* 0x081fe40000000000 */
[----:B------:R-:W0:Y:S01]  /*0350*/  I2F.RP R8, R10 ;  /* 0x0000000a00087306 */ /* 0x000e220000209400 */
[----:B--2---:R-:W-:Y:S02]  /*0360*/  IABS R4, R9 ;  /* 0x0000000900047213 */ /* 0x004fe40000000000 */
[----:B------:R-:W-:-:S04]  /*0370*/  LOP3.LUT R9, R9, R2, RZ, 0x3c, !PT ;  /* 0x0000000209097212 */ /* 0x000fc800078e3cff */
[----:B------:R-:W-:Y:S01]  /*0380*/  ISETP.GE.AND P1, PT, R9, RZ, PT ;  /* 0x000000ff0900720c */ /* 0x000fe20003f26270 */
[----:B0-----:R-:W0:Y:S02]  /*0390*/  MUFU.RCP R8, R8 ;  /* 0x0000000800087308 */ /* 0x001e240000001000 */
[----:B0-----:R-:W-:-:S06]  /*03a0*/  IADD3 R6, PT, PT, R8, 0xffffffe, RZ ;  /* 0x0ffffffe08067810 */ /* 0x001fcc0007ffe0ff */
[----:B------:R0:W1:Y:S02]  /*03b0*/  F2I.FTZ.U32.TRUNC.NTZ R7, R6 ;  /* 0x0000000600077305 */ /* 0x000064000021f000 */
[----:B0-----:R-:W-:Y:S01]  /*03c0*/  IMAD.MOV.U32 R6, RZ, RZ, RZ ;  /* 0x000000ffff067224 */ /* 0x001fe200078e00ff */
[----:B-1----:R-:W-:-:S05]  /*03d0*/  IADD3 R3, PT, PT, RZ, -R7, RZ ;  /* 0x80000007ff037210 */ /* 0x002fca0007ffe0ff */
[----:B------:R-:W-:-:S04]  /*03e0*/  IMAD R3, R3, R10, RZ ;  /* 0x0000000a03037224 */ /* 0x000fc800078e02ff */
[----:B------:R-:W-:Y:S01]  /*03f0*/  IMAD.HI.U32 R7, R7, R3, R6 ;  /* 0x0000000307077227 */ /* 0x000fe200078e0006 */
[----:B------:R-:W-:-:S05]  /*0400*/  IADD3 R3, PT, PT, RZ, -R5, RZ ;  /* 0x80000005ff037210 */ /* 0x000fca0007ffe0ff */
[----:B------:R-:W-:-:S04]  /*0410*/  IMAD.HI.U32 R7, R7, R4, RZ ;  /* 0x0000000407077227 */ /* 0x000fc800078e00ff */
[----:B------:R-:W-:Y:S02]  /*0420*/  IMAD R3, R7, R3, R4 ;  /* 0x0000000307037224 */ /* 0x000fe400078e0204 */
[----:B------:R-:W0:Y:S03]  /*0430*/  LDC.64 R4, c[0x0][0x390] ;  /* 0x0000e400ff047b82 */ /* 0x000e260000000a00 */
[----:B------:R-:W-:-:S13]  /*0440*/  ISETP.GT.U32.AND P2, PT, R10, R3, PT ;  /* 0x000000030a00720c */ /* 0x000fda0003f44070 */
[-C--:B------:R-:W-:Y:S01]  /*0450*/  @!P2 IADD3 R3, PT, PT, R3, -R10.reuse, RZ ;  /* 0x8000000a0303a210 */ /* 0x080fe20007ffe0ff */
[----:B------:R-:W-:Y:S01]  /*0460*/  @!P2 VIADD R7, R7, 0x1 ;  /* 0x000000010707a836 */ /* 0x000fe20000000000 */
[----:B------:R-:W-:Y:S02]  /*0470*/  ISETP.NE.AND P2, PT, R2, RZ, PT ;  /* 0x000000ff0200720c */ /* 0x000fe40003f45270 */
[----:B------:R-:W-:Y:S01]  /*0480*/  ISETP.GE.U32.AND P0, PT, R3, R10, PT ;  /* 0x0000000a0300720c */ /* 0x000fe20003f06070 */
[----:B0-----:R-:W-:-:S12]  /*0490*/  IMAD.WIDE.U32 R4, R0, 0x4, R4 ;  /* 0x0000000400047825 */ /* 0x001fd800078e0004 */
[----:B------:R-:W-:-:S04]  /*04a0*/  @P0 IADD3 R7, PT, PT, R7, 0x1, RZ ;  /* 0x0000000107070810 */ /* 0x000fc80007ffe0ff */
[----:B------:R-:W-:Y:S02]  /*04b0*/  @!P1 IADD3 R7, PT, PT, -R7, RZ, RZ ;  /* 0x000000ff07079210 */ /* 0x000fe40007ffe1ff */
[----:B------:R-:W-:-:S05]  /*04c0*/  @!P2 LOP3.LUT R7, RZ, R2, RZ, 0x33, !PT ;  /* 0x00000002ff07a212 */ /* 0x000fca00078e33ff */
[----:B------:R-:W-:Y:S01]  /*04d0*/  STG.E desc[UR4][R4.64], R7 ;  /* 0x0000000704007986 */ /* 0x000fe2000c101904 */
[----:B------:R-:W-:Y:S05]  /*04e0*/  EXIT ;  /* 0x000000000000794d */ /* 0x000fea0003800000 */
.L_x_3:
[----:B------:R-:W-:-:S00]  /*04f0*/  BRA `(.L_x_3) ;  /* 0xfffffffc00fc7947 */ /* 0x000fc0000383ffff */
[----:B------:R-:W-:-:S00]  /*0500*/  NOP ;  /* 0x0000000000007918 */ /* 0x000fc00000000000 */
[----:B------:R-:W-:-:S00]  /*0510*/  NOP ;  /* 0x0000000000007918 */ /* 0x000fc00000000000 */
[----:B------:R-:W-:-:S00]  /*0520*/  NOP ;  /* 0x0000000000007918 */ /* 0x000fc00000000000 */
[----:B------:R-:W-:-:S00]  /*0530*/  NOP ;  /* 0x0000000000007918 */ /* 0x000fc00000000000 */
[----:B------:R-:W-:-:S00]  /*0540*/  NOP ;  /* 0x0000000000007918 */ /* 0x000fc00000000000 */
[----:B------:R-:W-:-:S00]  /*0550*/  NOP ;  /* 0x0000000000007918 */ /* 0x000fc00000000000 */
[----:B------:R-:W-:-:S00]  /*0560*/  NOP ;  /* 0x0000000000007918 */ /* 0x000fc00000000000 */
[----:B------:R-:W-:-:S00]  /*0570*/  NOP ;  /* 0x0000000000007918 */ /* 0x000fc00000000000 */
.L_x_4:


//--------------------- .nv.shared.reserved.0     --------------------------
	.section	.nv.shared.reserved.0,"aw",@nobits
	.weak		__nv_reservedSMEM_offset_0_alias
	.size		__nv_reservedSMEM_offset_0_alias, 0, 64
	.other		__nv_reservedSMEM_offset_0_alias,@"STO_CUDA_RESERVED_SHARED STV_DEFAULT"
__nv_reservedSMEM_offset_0_alias:
	.zero		0
	.zero		64


//--------------------- .nv.constant0._Z3addPiS_S_ --------------------------
	.section	.nv.constant0._Z3addPiS_S_,"a",@progbits
	.sectionflags	@""
	.align	4
.nv.constant0._Z3addPiS_S_:
	.zero		920


//--------------------- SYMBOLS --------------------------

	.type		.nv.reservedSmem.offset0,@object
	.size		.nv.reservedSmem.offset0,0x4
